//
// Generated by NVIDIA NVVM Compiler
//
// Compiler Build ID: CL-36424714
// Cuda compilation tools, release 13.0, V13.0.88
// Based on NVVM 20.0.0
//

.version 9.0
.target sm_100
.address_size 64

	// .globl	_Z12sobel_kernelPhS_ii

.visible .entry _Z12sobel_kernelPhS_ii(
	.param .u64 .ptr .align 1 _Z12sobel_kernelPhS_ii_param_0,
	.param .u64 .ptr .align 1 _Z12sobel_kernelPhS_ii_param_1,
	.param .u32 _Z12sobel_kernelPhS_ii_param_2,
	.param .u32 _Z12sobel_kernelPhS_ii_param_3
)
{
	.reg .pred 	%p<4>;
	.reg .b16 	%rs<4>;
	.reg .b32 	%r<16>;
	.reg .b32 	%f<7>;
	.reg .b64 	%rd<9>;

	ld.param.u64 	%rd1, [_Z12sobel_kernelPhS_ii_param_0];
	ld.param.u64 	%rd2, [_Z12sobel_kernelPhS_ii_param_1];
	ld.param.u32 	%r3, [_Z12sobel_kernelPhS_ii_param_2];
	ld.param.u32 	%r4, [_Z12sobel_kernelPhS_ii_param_3];
	mov.u32 	%r6, %ctaid.x;
	mov.u32 	%r7, %ntid.x;
	mov.u32 	%r8, %tid.x;
	mad.lo.s32 	%r1, %r6, %r7, %r8;
	mov.u32 	%r9, %ctaid.y;
	mov.u32 	%r10, %ntid.y;
	mov.u32 	%r11, %tid.y;
	mad.lo.s32 	%r12, %r9, %r10, %r11;
	setp.ge.s32 	%p1, %r1, %r3;
	setp.ge.s32 	%p2, %r12, %r4;
	or.pred  	%p3, %p1, %p2;
	@%p3 bra 	$L__BB0_2;
	cvta.to.global.u64 	%rd3, %rd2;
	cvta.to.global.u64 	%rd4, %rd1;
	mad.lo.s32 	%r13, %r3, %r12, %r1;
	mul.lo.s32 	%r14, %r13, 3;
	cvt.s64.s32 	%rd5, %r14;
	add.s64 	%rd6, %rd3, %rd5;
	ld.global.u8 	%rs1, [%rd6];
	ld.global.u8 	%rs2, [%rd6+1];
	ld.global.u8 	%rs3, [%rd6+2];
	cvt.rn.f32.u16 	%f1, %rs1;
	cvt.rn.f32.u16 	%f2, %rs2;
	mul.f32 	%f3, %f2, 0f3F35C28F;
	fma.rn.f32 	%f4, %f1, 0f3E570A3D, %f3;
	cvt.rn.f32.u16 	%f5, %rs3;
	fma.rn.f32 	%f6, %f5, 0f3D8F5C29, %f4;
	cvt.rzi.u32.f32 	%r15, %f6;
	cvt.s64.s32 	%rd7, %r13;
	add.s64 	%rd8, %rd4, %rd7;
	st.global.u8 	[%rd8], %r15;
$L__BB0_2:
	ret;

}


// ===== COMPILED SASS (sm_100) =====

	.target	sm_100

	.elftype	@"ET_EXEC"


//--------------------- .note.nv.tkinfo           --------------------------
	.section	.note.nv.tkinfo,"",@"SHT_NOTE"
	.sectionflags	@"SHF_NOTE_NV_TKINFO"
	.tkinfo
        /*0018*/ 	.word	0x00000002
        /*0030*/ 	.string	""
        /*0030*/ 	.string	"ptxas"
        /*0030*/ 	.string	"Cuda compilation tools, release 13.0, V13.0.88"
        /*0030*/ 	.string	"Build cuda_13.0.r13.0/compiler.36424714_0"
        /*0030*/ 	.string	"-arch sm_100 -m 64 "



//--------------------- .note.nv.cuinfo           --------------------------
	.section	.note.nv.cuinfo,"",@"SHT_NOTE"
	.sectionflags	@"SHF_NOTE_NV_CUINFO"
        /*0018*/ 	.short	0x0002
        /*001a*/ 	.short	0x0064
        /*001c*/ 	.short	0x0082
	.zero		2


//--------------------- .nv.info                  --------------------------
	.section	.nv.info,"",@"SHT_CUDA_INFO"
	.align	4


	//----- nvinfo : EIATTR_REGCOUNT
	.align		4
        /*0000*/ 	.byte	0x04, 0x2f
        /*0002*/ 	.short	(.L_1 - .L_0)
	.align		4
.L_0:
        /*0004*/ 	.word	index@(_Z12sobel_kernelPhS_ii)
        /*0008*/ 	.word	0x0000000a


	//----- nvinfo : EIATTR_FRAME_SIZE
	.align		4
.L_1:
        /*000c*/ 	.byte	0x04, 0x11
        /*000e*/ 	.short	(.L_3 - .L_2)
	.align		4
.L_2:
        /*0010*/ 	.word	index@(_Z12sobel_kernelPhS_ii)
        /*0014*/ 	.word	0x00000000


	//----- nvinfo : EIATTR_MIN_STACK_SIZE
	.align		4
.L_3:
        /*0018*/ 	.byte	0x04, 0x12
        /*001a*/ 	.short	(.L_5 - .L_4)
	.align		4
.L_4:
        /*001c*/ 	.word	index@(_Z12sobel_kernelPhS_ii)
        /*0020*/ 	.word	0x00000000
.L_5:


//--------------------- .nv.compat                --------------------------
	.section	.nv.compat,"",@"SHT_CUDA_COMPAT_INFO"
	.align	4
        /*0000*/ 	.byte	0x02, 0x09, 0x00, 0x00, 0x02, 0x02, 0x01, 0x00, 0x02, 0x05, 0x05, 0x00, 0x03, 0x07, 0x01, 0x01
        /*0010*/ 	.byte	0x02, 0x03, 0x00, 0x00, 0x02, 0x06, 0x01, 0x00, 0x04, 0x0b, 0x08, 0x00, 0x09, 0x00, 0x00, 0x00
        /*0020*/ 	.byte	0x00, 0x00, 0x00, 0x00


//--------------------- .nv.info._Z12sobel_kernelPhS_ii --------------------------
	.section	.nv.info._Z12sobel_kernelPhS_ii,"",@"SHT_CUDA_INFO"
	.sectionflags	@""
	.align	4


	//----- nvinfo : EIATTR_CUDA_API_VERSION
	.align		4
        /*0000*/ 	.byte	0x04, 0x37
        /*0002*/ 	.short	(.L_7 - .L_6)
.L_6:
        /*0004*/ 	.word	0x00000082


	//----- nvinfo : EIATTR_KPARAM_INFO
	.align		4
.L_7:
        /*0008*/ 	.byte	0x04, 0x17
        /*000a*/ 	.short	(.L_9 - .L_8)
.L_8:
        /*000c*/ 	.word	0x00000000
        /*0010*/ 	.short	0x0003
        /*0012*/ 	.short	0x0014
        /*0014*/ 	.byte	0x00, 0xf0, 0x11, 0x00


	//----- nvinfo : EIATTR_KPARAM_INFO
	.align		4
.L_9:
        /*0018*/ 	.byte	0x04, 0x17
        /*001a*/ 	.short	(.L_11 - .L_10)
.L_10:
        /*001c*/ 	.word	0x00000000
        /*0020*/ 	.short	0x0002
        /*0022*/ 	.short	0x0010
        /*0024*/ 	.byte	0x00, 0xf0, 0x11, 0x00


	//----- nvinfo : EIATTR_KPARAM_INFO
	.align		4
.L_11:
        /*0028*/ 	.byte	0x04, 0x17
        /*002a*/ 	.short	(.L_13 - .L_12)
.L_12:
        /*002c*/ 	.word	0x00000000
        /*0030*/ 	.short	0x0001
        /*0032*/ 	.short	0x0008
        /*0034*/ 	.byte	0x00, 0xf5, 0x21, 0x00


	//----- nvinfo : EIATTR_KPARAM_INFO
	.align		4
.L_13:
        /*0038*/ 	.byte	0x04, 0x17
        /*003a*/ 	.short	(.L_15 - .L_14)
.L_14:
        /*003c*/ 	.word	0x00000000
        /*0040*/ 	.short	0x0000
        /*0042*/ 	.short	0x0000
        /*0044*/ 	.byte	0x00, 0xf5, 0x21, 0x00


	//----- nvinfo : EIATTR_SPARSE_MMA_MASK
	.align		4
.L_15:
        /*0048*/ 	.byte	0x03, 0x50
        /*004a*/ 	.short	0x0000


	//----- nvinfo : EIATTR_MAXREG_COUNT
	.align		4
        /*004c*/ 	.byte	0x03, 0x1b
        /*004e*/ 	.short	0x00ff


	//----- nvinfo : EIATTR_MERCURY_ISA_VERSION
	.align		4
        /*0050*/ 	.byte	0x03, 0x5f
        /*0052*/ 	.short	0x0101


	//----- nvinfo : EIATTR_VRC_CTA_INIT_COUNT
	.align		4
        /*0054*/ 	.byte	0x02, 0x4a
	.zero		1
	.zero		1


	//----- nvinfo : EIATTR_EXIT_INSTR_OFFSETS
	.align		4
        /*0058*/ 	.byte	0x04, 0x1c
        /*005a*/ 	.short	(.L_17 - .L_16)


	//   ....[0]....
.L_16:
        /*005c*/ 	.word	0x000000c0


	//   ....[1]....
        /*0060*/ 	.word	0x00000200


	//----- nvinfo : EIATTR_CBANK_PARAM_SIZE
	.align		4
.L_17:
        /*0064*/ 	.byte	0x03, 0x19
        /*0066*/ 	.short	0x0018


	//----- nvinfo : EIATTR_PARAM_CBANK
	.align		4
        /*0068*/ 	.byte	0x04, 0x0a
        /*006a*/ 	.short	(.L_19 - .L_18)
	.align		4
.L_18:
        /*006c*/ 	.word	index@(.nv.constant0._Z12sobel_kernelPhS_ii)
        /*0070*/ 	.short	0x0380
        /*0072*/ 	.short	0x0018


	//----- nvinfo : EIATTR_SW_WAR
	.align		4
.L_19:
        /*0074*/ 	.byte	0x04, 0x36
        /*0076*/ 	.short	(.L_21 - .L_20)
.L_20:
        /*0078*/ 	.word	0x00000008
.L_21:


//--------------------- .nv.callgraph             --------------------------
	.section	.nv.callgraph,"",@"SHT_CUDA_CALLGRAPH"
	.align	4
	.sectionentsize	8
	.align		4
        /*0000*/ 	.word	0x00000000
	.align		4
        /*0004*/ 	.word	0xffffffff
	.align		4
        /*0008*/ 	.word	0x00000000
	.align		4
        /*000c*/ 	.word	0xfffffffe
	.align		4
        /*0010*/ 	.word	0x00000000
	.align		4
        /*0014*/ 	.word	0xfffffffd
	.align		4
        /*0018*/ 	.word	0x00000000
	.align		4
        /*001c*/ 	.word	0xfffffffc


//--------------------- .text._Z12sobel_kernelPhS_ii --------------------------
	.section	.text._Z12sobel_kernelPhS_ii,"ax",@progbits
	.align	128
        .global         _Z12sobel_kernelPhS_ii
        .type           _Z12sobel_kernelPhS_ii,@function
        .size           _Z12sobel_kernelPhS_ii,(.L_x_1 - _Z12sobel_kernelPhS_ii)
        .other          _Z12sobel_kernelPhS_ii,@"STO_CUDA_ENTRY STV_DEFAULT"
_Z12sobel_kernelPhS_ii:
.text._Z12sobel_kernelPhS_ii:
[----:B------:R-:W-:Y:S01]  /*0000*/  LDC R1, c[0x0][0x37c] ;  /* 0x0000df00ff017b82 */ /* 0x000fe20000000800 */
[----:B------:R-:W0:Y:S07]  /*0010*/  S2R R2, SR_TID.Y ;  /* 0x0000000000027919 */ /* 0x000e2e0000002200 */
[----:B------:R-:W1:Y:S01]  /*0020*/  LDC R0, c[0x0][0x360] ;  /* 0x0000d800ff007b82 */ /* 0x000e620000000800 */
[----:B------:R-:W2:Y:S01]  /*0030*/  LDCU.64 UR6, c[0x0][0x390] ;  /* 0x00007200ff0677ac */ /* 0x000ea20008000a00 */
[----:B------:R-:W1:Y:S06]  /*0040*/  S2R R5, SR_TID.X ;  /* 0x0000000000057919 */ /* 0x000e6c0000002100 */
[----:B------:R-:W0:Y:S08]  /*0050*/  S2UR UR5, SR_CTAID.Y ;  /* 0x00000000000579c3 */ /* 0x000e300000002600 */
[----:B------:R-:W0:Y:S08]  /*0060*/  LDC R3, c[0x0][0x364] ;  /* 0x0000d900ff037b82 */ /* 0x000e300000000800 */
[----:B------:R-:W1:Y:S01]  /*0070*/  S2UR UR4, SR_CTAID.X ;  /* 0x00000000000479c3 */ /* 0x000e620000002500 */
[----:B0-----:R-:W-:-:S05]  /*0080*/  IMAD R3, R3, UR5, R2 ;  /* 0x0000000503037c24 */ /* 0x001fca000f8e0202 */
[----:B--2---:R-:W-:Y:S01]  /*0090*/  ISETP.GE.AND P0, PT, R3, UR7, PT ;  /* 0x0000000703007c0c */ /* 0x004fe2000bf06270 */
[----:B-1----:R-:W-:-:S05]  /*00a0*/  IMAD R0, R0, UR4, R5 ;  /* 0x0000000400007c24 */ /* 0x002fca000f8e0205 */
[----:B------:R-:W-:-:S13]  /*00b0*/  ISETP.GE.OR P0, PT, R0, UR6, P0 ;  /* 0x0000000600007c0c */ /* 0x000fda0008706670 */
[----:B------:R-:W-:Y:S05]  /*00c0*/  @P0 EXIT ;  /* 0x000000000000094d */ /* 0x000fea0003800000 */
[----:B------:R-:W0:Y:S01]  /*00d0*/  LDCU.128 UR8, c[0x0][0x380] ;  /* 0x00007000ff0877ac */ /* 0x000e220008000c00 */
[----:B------:R-:W-:Y:S01]  /*00e0*/  IMAD R0, R3, UR6, R0 ;  /* 0x0000000603007c24 */ /* 0x000fe2000f8e0200 */
[----:B------:R-:W1:Y:S03]  /*00f0*/  LDCU.64 UR4, c[0x0][0x358] ;  /* 0x00006b00ff0477ac */ /* 0x000e660008000a00 */
[----:B------:R-:W-:-:S05]  /*0100*/  IMAD R3, R0, 0x3, RZ ;  /* 0x0000000300037824 */ /* 0x000fca00078e02ff */
[----:B0-----:R-:W-:-:S04]  /*0110*/  IADD3 R2, P0, PT, R3, UR10, RZ ;  /* 0x0000000a03027c10 */ /* 0x001fc8000ff1e0ff */
[----:B------:R-:W-:-:S05]  /*0120*/  LEA.HI.X.SX32 R3, R3, UR11, 0x1, P0 ;  /* 0x0000000b03037c11 */ /* 0x000fca00080f0eff */
[----:B-1----:R-:W2:Y:S04]  /*0130*/  LDG.E.U8 R5, desc[UR4][R2.64+0x1] ;  /* 0x0000010402057981 */ /* 0x002ea8000c1e1100 */
[----:B------:R-:W3:Y:S04]  /*0140*/  LDG.E.U8 R4, desc[UR4][R2.64] ;  /* 0x0000000402047981 */ /* 0x000ee8000c1e1100 */
[----:B------:R-:W4:Y:S01]  /*0150*/  LDG.E.U8 R6, desc[UR4][R2.64+0x2] ;  /* 0x0000020402067981 */ /* 0x000f22000c1e1100 */
[----:B--2---:R-:W-:Y:S02]  /*0160*/  I2FP.F32.U32 R5, R5 ;  /* 0x0000000500057245 */ /* 0x004fe40000201000 */
[----:B---3--:R-:W-:-:S03]  /*0170*/  I2FP.F32.U32 R4, R4 ;  /* 0x0000000400047245 */ /* 0x008fc60000201000 */
[----:B------:R-:W-:Y:S01]  /*0180*/  FMUL R5, R5, 0.70999997854232788086 ;  /* 0x3f35c28f05057820 */ /* 0x000fe20000400000 */
[----:B----4-:R-:W-:-:S03]  /*0190*/  I2FP.F32.U32 R7, R6 ;  /* 0x0000000600077245 */ /* 0x010fc60000201000 */
[----:B------:R-:W-:-:S04]  /*01a0*/  FFMA R4, R4, 0.20999999344348907471, R5 ;  /* 0x3e570a3d04047823 */ /* 0x000fc80000000005 */
[----:B------:R-:W-:Y:S01]  /*01b0*/  FFMA R7, R7, 0.070000000298023223877, R4 ;  /* 0x3d8f5c2907077823 */ /* 0x000fe20000000004 */
[----:B------:R-:W-:-:S04]  /*01c0*/  IADD3 R4, P0, PT, R0, UR8, RZ ;  /* 0x0000000800047c10 */ /* 0x000fc8000ff1e0ff */
[----:B------:R-:W-:Y:S01]  /*01d0*/  LEA.HI.X.SX32 R5, R0, UR9, 0x1, P0 ;  /* 0x0000000900057c11 */ /* 0x000fe200080f0eff */
[----:B------:R-:W0:Y:S04]  /*01e0*/  F2I.U32.TRUNC.NTZ R7, R7 ;  /* 0x0000000700077305 */ /* 0x000e28000020f000 */
[----:B0-----:R-:W-:Y:S01]  /*01f0*/  STG.E.U8 desc[UR4][R4.64], R7 ;  /* 0x0000000704007986 */ /* 0x001fe2000c101104 */
[----:B------:R-:W-:Y:S05]  /*0200*/  EXIT ;  /* 0x000000000000794d */ /* 0x000fea0003800000 */
.L_x_0:
[----:B------:R-:W-:-:S00]  /*0210*/  BRA `(.L_x_0) ;  /* 0xfffffffc00fc7947 */ /* 0x000fc0000383ffff */
[----:B------:R-:W-:-:S00]  /*0220*/  NOP ;  /* 0x0000000000007918 */ /* 0x000fc00000000000 */
        /* <DEDUP_REMOVED lines=13> */
.L_x_1:


//--------------------- .nv.shared.reserved.0     --------------------------
	.section	.nv.shared.reserved.0,"aw",@nobits
	.weak		__nv_reservedSMEM_offset_0_alias
	.size		__nv_reservedSMEM_offset_0_alias, 0, 64
	.other		__nv_reservedSMEM_offset_0_alias,@"STO_CUDA_RESERVED_SHARED STV_DEFAULT"
__nv_reservedSMEM_offset_0_alias:
	.zero		0
	.zero		64


//--------------------- .nv.constant0._Z12sobel_kernelPhS_ii --------------------------
	.section	.nv.constant0._Z12sobel_kernelPhS_ii,"a",@progbits
	.sectionflags	@""
	.align	4
.nv.constant0._Z12sobel_kernelPhS_ii:
	.zero		920


//--------------------- SYMBOLS --------------------------

	.type		.nv.reservedSmem.offset0,@object
	.size		.nv.reservedSmem.offset0,0x4
